//
// Generated by NVIDIA NVVM Compiler
//
// Compiler Build ID: CL-36424714
// Cuda compilation tools, release 13.0, V13.0.88
// Based on NVVM 20.0.0
//

.version 9.0
.target sm_100
.address_size 64

	// .globl	p2p

.visible .entry p2p(
	.param .u64 .ptr .align 1 p2p_param_0,
	.param .u64 .ptr .align 1 p2p_param_1,
	.param .u64 .ptr .align 1 p2p_param_2,
	.param .u64 .ptr .align 1 p2p_param_3
)
{
	.reg .b32 	%r<5>;
	.reg .b32 	%f<11>;
	.reg .b64 	%rd<14>;

	ld.param.u64 	%rd1, [p2p_param_0];
	ld.param.u64 	%rd2, [p2p_param_1];
	ld.param.u64 	%rd3, [p2p_param_2];
	ld.param.u64 	%rd4, [p2p_param_3];
	cvta.to.global.u64 	%rd5, %rd1;
	cvta.to.global.u64 	%rd6, %rd4;
	cvta.to.global.u64 	%rd7, %rd3;
	cvta.to.global.u64 	%rd8, %rd2;
	mov.u32 	%r1, %ctaid.x;
	mov.u32 	%r2, %ntid.x;
	mov.u32 	%r3, %tid.x;
	mad.lo.s32 	%r4, %r1, %r2, %r3;
	mul.wide.s32 	%rd9, %r4, 8;
	add.s64 	%rd10, %rd8, %rd9;
	ld.global.v2.f32 	{%f1, %f2}, [%rd10];
	add.s64 	%rd11, %rd7, %rd9;
	ld.global.v2.f32 	{%f3, %f4}, [%rd11];
	add.f32 	%f5, %f1, %f3;
	add.f32 	%f6, %f2, %f4;
	add.s64 	%rd12, %rd6, %rd9;
	ld.global.v2.f32 	{%f7, %f8}, [%rd12];
	add.f32 	%f9, %f5, %f7;
	add.f32 	%f10, %f6, %f8;
	add.s64 	%rd13, %rd5, %rd9;
	st.global.v2.f32 	[%rd13], {%f9, %f10};
	ret;

}


// ===== COMPILED SASS (sm_100) =====

	.target	sm_100

	.elftype	@"ET_EXEC"


//--------------------- .note.nv.tkinfo           --------------------------
	.section	.note.nv.tkinfo,"",@"SHT_NOTE"
	.sectionflags	@"SHF_NOTE_NV_TKINFO"
	.tkinfo
        /*0018*/ 	.word	0x00000002
        /*0030*/ 	.string	""
        /*0030*/ 	.string	"ptxas"
        /*0030*/ 	.string	"Cuda compilation tools, release 13.0, V13.0.88"
        /*0030*/ 	.string	"Build cuda_13.0.r13.0/compiler.36424714_0"
        /*0030*/ 	.string	"-arch sm_100 -m 64 "



//--------------------- .note.nv.cuinfo           --------------------------
	.section	.note.nv.cuinfo,"",@"SHT_NOTE"
	.sectionflags	@"SHF_NOTE_NV_CUINFO"
        /*0018*/ 	.short	0x0002
        /*001a*/ 	.short	0x0064
        /*001c*/ 	.short	0x0082
	.zero		2


//--------------------- .nv.info                  --------------------------
	.section	.nv.info,"",@"SHT_CUDA_INFO"
	.align	4


	//----- nvinfo : EIATTR_REGCOUNT
	.align		4
        /*0000*/ 	.byte	0x04, 0x2f
        /*0002*/ 	.short	(.L_1 - .L_0)
	.align		4
.L_0:
        /*0004*/ 	.word	index@(p2p)
        /*0008*/ 	.word	0x00000010


	//----- nvinfo : EIATTR_FRAME_SIZE
	.align		4
.L_1:
        /*000c*/ 	.byte	0x04, 0x11
        /*000e*/ 	.short	(.L_3 - .L_2)
	.align		4
.L_2:
        /*0010*/ 	.word	index@(p2p)
        /*0014*/ 	.word	0x00000000


	//----- nvinfo : EIATTR_MIN_STACK_SIZE
	.align		4
.L_3:
        /*0018*/ 	.byte	0x04, 0x12
        /*001a*/ 	.short	(.L_5 - .L_4)
	.align		4
.L_4:
        /*001c*/ 	.word	index@(p2p)
        /*0020*/ 	.word	0x00000000
.L_5:


//--------------------- .nv.compat                --------------------------
	.section	.nv.compat,"",@"SHT_CUDA_COMPAT_INFO"
	.align	4
        /*0000*/ 	.byte	0x02, 0x09, 0x00, 0x00, 0x02, 0x02, 0x01, 0x00, 0x02, 0x05, 0x05, 0x00, 0x03, 0x07, 0x01, 0x01
        /*0010*/ 	.byte	0x02, 0x03, 0x00, 0x00, 0x02, 0x06, 0x01, 0x00, 0x04, 0x0b, 0x08, 0x00, 0x09, 0x00, 0x00, 0x00
        /*0020*/ 	.byte	0x00, 0x00, 0x00, 0x00


//--------------------- .nv.info.p2p              --------------------------
	.section	.nv.info.p2p,"",@"SHT_CUDA_INFO"
	.sectionflags	@""
	.align	4


	//----- nvinfo : EIATTR_CUDA_API_VERSION
	.align		4
        /*0000*/ 	.byte	0x04, 0x37
        /*0002*/ 	.short	(.L_7 - .L_6)
.L_6:
        /*0004*/ 	.word	0x00000082


	//----- nvinfo : EIATTR_KPARAM_INFO
	.align		4
.L_7:
        /*0008*/ 	.byte	0x04, 0x17
        /*000a*/ 	.short	(.L_9 - .L_8)
.L_8:
        /*000c*/ 	.word	0x00000000
        /*0010*/ 	.short	0x0003
        /*0012*/ 	.short	0x0018
        /*0014*/ 	.byte	0x00, 0xf5, 0x21, 0x00


	//----- nvinfo : EIATTR_KPARAM_INFO
	.align		4
.L_9:
        /*0018*/ 	.byte	0x04, 0x17
        /*001a*/ 	.short	(.L_11 - .L_10)
.L_10:
        /*001c*/ 	.word	0x00000000
        /*0020*/ 	.short	0x0002
        /*0022*/ 	.short	0x0010
        /*0024*/ 	.byte	0x00, 0xf5, 0x21, 0x00


	//----- nvinfo : EIATTR_KPARAM_INFO
	.align		4
.L_11:
        /*0028*/ 	.byte	0x04, 0x17
        /*002a*/ 	.short	(.L_13 - .L_12)
.L_12:
        /*002c*/ 	.word	0x00000000
        /*0030*/ 	.short	0x0001
        /*0032*/ 	.short	0x0008
        /*0034*/ 	.byte	0x00, 0xf5, 0x21, 0x00


	//----- nvinfo : EIATTR_KPARAM_INFO
	.align		4
.L_13:
        /*0038*/ 	.byte	0x04, 0x17
        /*003a*/ 	.short	(.L_15 - .L_14)
.L_14:
        /*003c*/ 	.word	0x00000000
        /*0040*/ 	.short	0x0000
        /*0042*/ 	.short	0x0000
        /*0044*/ 	.byte	0x00, 0xf5, 0x21, 0x00


	//----- nvinfo : EIATTR_SPARSE_MMA_MASK
	.align		4
.L_15:
        /*0048*/ 	.byte	0x03, 0x50
        /*004a*/ 	.short	0x0000


	//----- nvinfo : EIATTR_MAXREG_COUNT
	.align		4
        /*004c*/ 	.byte	0x03, 0x1b
        /*004e*/ 	.short	0x00ff


	//----- nvinfo : EIATTR_MERCURY_ISA_VERSION
	.align		4
        /*0050*/ 	.byte	0x03, 0x5f
        /*0052*/ 	.short	0x0101


	//----- nvinfo : EIATTR_VRC_CTA_INIT_COUNT
	.align		4
        /*0054*/ 	.byte	0x02, 0x4a
	.zero		1
	.zero		1


	//----- nvinfo : EIATTR_EXIT_INSTR_OFFSETS
	.align		4
        /*0058*/ 	.byte	0x04, 0x1c
        /*005a*/ 	.short	(.L_17 - .L_16)


	//   ....[0]....
.L_16:
        /*005c*/ 	.word	0x00000160


	//----- nvinfo : EIATTR_CBANK_PARAM_SIZE
	.align		4
.L_17:
        /*0060*/ 	.byte	0x03, 0x19
        /*0062*/ 	.short	0x0020


	//----- nvinfo : EIATTR_PARAM_CBANK
	.align		4
        /*0064*/ 	.byte	0x04, 0x0a
        /*0066*/ 	.short	(.L_19 - .L_18)
	.align		4
.L_18:
        /*0068*/ 	.word	index@(.nv.constant0.p2p)
        /*006c*/ 	.short	0x0380
        /*006e*/ 	.short	0x0020


	//----- nvinfo : EIATTR_SW_WAR
	.align		4
.L_19:
        /*0070*/ 	.byte	0x04, 0x36
        /*0072*/ 	.short	(.L_21 - .L_20)
.L_20:
        /*0074*/ 	.word	0x00000008
.L_21:


//--------------------- .nv.callgraph             --------------------------
	.section	.nv.callgraph,"",@"SHT_CUDA_CALLGRAPH"
	.align	4
	.sectionentsize	8
	.align		4
        /*0000*/ 	.word	0x00000000
	.align		4
        /*0004*/ 	.word	0xffffffff
	.align		4
        /*0008*/ 	.word	0x00000000
	.align		4
        /*000c*/ 	.word	0xfffffffe
	.align		4
        /*0010*/ 	.word	0x00000000
	.align		4
        /*0014*/ 	.word	0xfffffffd
	.align		4
        /*0018*/ 	.word	0x00000000
	.align		4
        /*001c*/ 	.word	0xfffffffc


//--------------------- .text.p2p                 --------------------------
	.section	.text.p2p,"ax",@progbits
	.align	128
        .global         p2p
        .type           p2p,@function
        .size           p2p,(.L_x_1 - p2p)
        .other          p2p,@"STO_CUDA_ENTRY STV_DEFAULT"
p2p:
.text.p2p:
[----:B------:R-:W-:Y:S01]  /*0000*/  LDC R1, c[0x0][0x37c] ;  /* 0x0000df00ff017b82 */ /* 0x000fe20000000800 */
[----:B------:R-:W0:Y:S07]  /*0010*/  S2R R0, SR_TID.X ;  /* 0x0000000000007919 */ /* 0x000e2e0000002100 */
[----:B------:R-:W0:Y:S01]  /*0020*/  S2UR UR6, SR_CTAID.X ;  /* 0x00000000000679c3 */ /* 0x000e220000002500 */
[----:B------:R-:W1:Y:S07]  /*0030*/  LDCU.64 UR4, c[0x0][0x358] ;  /* 0x00006b00ff0477ac */ /* 0x000e6e0008000a00 */
[----:B------:R-:W0:Y:S08]  /*0040*/  LDC R11, c[0x0][0x360] ;  /* 0x0000d800ff0b7b82 */ /* 0x000e300000000800 */
[----:B------:R-:W2:Y:S08]  /*0050*/  LDC.64 R2, c[0x0][0x388] ;  /* 0x0000e200ff027b82 */ /* 0x000eb00000000a00 */
[----:B------:R-:W3:Y:S08]  /*0060*/  LDC.64 R4, c[0x0][0x390] ;  /* 0x0000e400ff047b82 */ /* 0x000ef00000000a00 */
[----:B------:R-:W4:Y:S01]  /*0070*/  LDC.64 R6, c[0x0][0x398] ;  /* 0x0000e600ff067b82 */ /* 0x000f220000000a00 */
[----:B0-----:R-:W-:-:S04]  /*0080*/  IMAD R11, R11, UR6, R0 ;  /* 0x000000060b0b7c24 */ /* 0x001fc8000f8e0200 */
[----:B--2---:R-:W-:-:S03]  /*0090*/  IMAD.WIDE R2, R11, 0x8, R2 ;  /* 0x000000080b027825 */ /* 0x004fc600078e0202 */
[----:B------:R-:W0:Y:S03]  /*00a0*/  LDC.64 R8, c[0x0][0x380] ;  /* 0x0000e000ff087b82 */ /* 0x000e260000000a00 */
[----:B-1----:R-:W2:Y:S01]  /*00b0*/  LDG.E.64 R2, desc[UR4][R2.64] ;  /* 0x0000000402027981 */ /* 0x002ea2000c1e1b00 */
[----:B---3--:R-:W-:-:S06]  /*00c0*/  IMAD.WIDE R4, R11, 0x8, R4 ;  /* 0x000000080b047825 */ /* 0x008fcc00078e0204 */
[----:B------:R-:W2:Y:S01]  /*00d0*/  LDG.E.64 R4, desc[UR4][R4.64] ;  /* 0x0000000404047981 */ /* 0x000ea2000c1e1b00 */
[----:B----4-:R-:W-:-:S06]  /*00e0*/  IMAD.WIDE R6, R11, 0x8, R6 ;  /* 0x000000080b067825 */ /* 0x010fcc00078e0206 */
[----:B------:R-:W3:Y:S01]  /*00f0*/  LDG.E.64 R6, desc[UR4][R6.64] ;  /* 0x0000000406067981 */ /* 0x000ee2000c1e1b00 */
[----:B0-----:R-:W-:-:S04]  /*0100*/  IMAD.WIDE R8, R11, 0x8, R8 ;  /* 0x000000080b087825 */ /* 0x001fc800078e0208 */
[----:B--2---:R-:W-:Y:S01]  /*0110*/  FADD R13, R2, R4 ;  /* 0x00000004020d7221 */ /* 0x004fe20000000000 */
[----:B------:R-:W-:-:S03]  /*0120*/  FADD R0, R3, R5 ;  /* 0x0000000503007221 */ /* 0x000fc60000000000 */
[----:B---3--:R-:W-:Y:S01]  /*0130*/  FADD R10, R13, R6 ;  /* 0x000000060d0a7221 */ /* 0x008fe20000000000 */
[----:B------:R-:W-:-:S05]  /*0140*/  FADD R11, R0, R7 ;  /* 0x00000007000b7221 */ /* 0x000fca0000000000 */
[----:B------:R-:W-:Y:S01]  /*0150*/  STG.E.64 desc[UR4][R8.64], R10 ;  /* 0x0000000a08007986 */ /* 0x000fe2000c101b04 */
[----:B------:R-:W-:Y:S05]  /*0160*/  EXIT ;  /* 0x000000000000794d */ /* 0x000fea0003800000 */
.L_x_0:
[----:B------:R-:W-:-:S00]  /*0170*/  BRA `(.L_x_0) ;  /* 0xfffffffc00fc7947 */ /* 0x000fc0000383ffff */
[----:B------:R-:W-:-:S00]  /*0180*/  NOP ;  /* 0x0000000000007918 */ /* 0x000fc00000000000 */
[----:B------:R-:W-:-:S00]  /*0190*/  NOP ;  /* 0x0000000000007918 */ /* 0x000fc00000000000 */
[----:B------:R-:W-:-:S00]  /*01a0*/  NOP ;  /* 0x0000000000007918 */ /* 0x000fc00000000000 */
[----:B------:R-:W-:-:S00]  /*01b0*/  NOP ;  /* 0x0000000000007918 */ /* 0x000fc00000000000 */
[----:B------:R-:W-:-:S00]  /*01c0*/  NOP ;  /* 0x0000000000007918 */ /* 0x000fc00000000000 */
[----:B------:R-:W-:-:S00]  /*01d0*/  NOP ;  /* 0x0000000000007918 */ /* 0x000fc00000000000 */
[----:B------:R-:W-:-:S00]  /*01e0*/  NOP ;  /* 0x0000000000007918 */ /* 0x000fc00000000000 */
[----:B------:R-:W-:-:S00]  /*01f0*/  NOP ;  /* 0x0000000000007918 */ /* 0x000fc00000000000 */
.L_x_1:


//--------------------- .nv.shared.reserved.0     --------------------------
	.section	.nv.shared.reserved.0,"aw",@nobits
	.weak		__nv_reservedSMEM_offset_0_alias
	.size		__nv_reservedSMEM_offset_0_alias, 0, 64
	.other		__nv_reservedSMEM_offset_0_alias,@"STO_CUDA_RESERVED_SHARED STV_DEFAULT"
__nv_reservedSMEM_offset_0_alias:
	.zero		0
	.zero		64


//--------------------- .nv.constant0.p2p         --------------------------
	.section	.nv.constant0.p2p,"a",@progbits
	.sectionflags	@""
	.align	4
.nv.constant0.p2p:
	.zero		928


//--------------------- SYMBOLS --------------------------

	.type		.nv.reservedSmem.offset0,@object
	.size		.nv.reservedSmem.offset0,0x4
